	.headerflags	@"EF_CUDA_TEXMODE_UNIFIED EF_CUDA_64BIT_ADDRESS EF_CUDA_ACCELERATORS EF_CUDA_SM90 EF_CUDA_VIRTUAL_SM(EF_CUDA_SM90)"
	.elftype	@"ET_EXEC"


//--------------------- .nv.info                  --------------------------
	.section	.nv.info,"",@"SHT_CUDA_INFO"
	.align	4


	//----- nvinfo : EIATTR_REGCOUNT
	.align		4
        /*0000*/ 	.byte	0x04, 0x2f
        /*0002*/ 	.short	(.L_1 - .L_0)
	.align		4
.L_0:
        /*0004*/ 	.word	index@(triton_poi_fused_convolution_44)
        /*0008*/ 	.word	0x0000000c


	//----- nvinfo : EIATTR_MIN_STACK_SIZE
	.align		4
.L_1:
        /*000c*/ 	.byte	0x04, 0x12
        /*000e*/ 	.short	(.L_3 - .L_2)
	.align		4
.L_2:
        /*0010*/ 	.word	index@(triton_poi_fused_convolution_44)
        /*0014*/ 	.word	0x00000000


	//----- nvinfo : EIATTR_FRAME_SIZE
	.align		4
.L_3:
        /*0018*/ 	.byte	0x04, 0x11
        /*001a*/ 	.short	(.L_5 - .L_4)
	.align		4
.L_4:
        /*001c*/ 	.word	index@(triton_poi_fused_convolution_44)
        /*0020*/ 	.word	0x00000000


	//----- nvinfo : EIATTR_MIN_STACK_SIZE
	.align		4
.L_5:
        /*0024*/ 	.byte	0x04, 0x12
        /*0026*/ 	.short	(.L_7 - .L_6)
	.align		4
.L_6:
        /*0028*/ 	.word	index@(triton_poi_fused_convolution_44)
        /*002c*/ 	.word	0x00000000
.L_7:


//--------------------- .nv.info.triton_poi_fused_convolution_44 --------------------------
	.section	.nv.info.triton_poi_fused_convolution_44,"",@"SHT_CUDA_INFO"
	.sectionflags	@""
	.align	4


	//----- nvinfo : EIATTR_CUDA_API_VERSION
	.align		4
        /*0000*/ 	.byte	0x04, 0x37
        /*0002*/ 	.short	(.L_9 - .L_8)
.L_8:
        /*0004*/ 	.word	0x0000007c


	//----- nvinfo : EIATTR_KPARAM_INFO
	.align		4
.L_9:
        /*0008*/ 	.byte	0x04, 0x17
        /*000a*/ 	.short	(.L_11 - .L_10)
.L_10:
        /*000c*/ 	.word	0x00000000
        /*0010*/ 	.short	0x0002
        /*0012*/ 	.short	0x0010
        /*0014*/ 	.byte	0x00, 0xf0, 0x11, 0x00


	//----- nvinfo : EIATTR_KPARAM_INFO
	.align		4
.L_11:
        /*0018*/ 	.byte	0x04, 0x17
        /*001a*/ 	.short	(.L_13 - .L_12)
.L_12:
        /*001c*/ 	.word	0x00000000
        /*0020*/ 	.short	0x0001
        /*0022*/ 	.short	0x0008
        /*0024*/ 	.byte	0x00, 0xf4, 0x21, 0x00


	//----- nvinfo : EIATTR_KPARAM_INFO
	.align		4
.L_13:
        /*0028*/ 	.byte	0x04, 0x17
        /*002a*/ 	.short	(.L_15 - .L_14)
.L_14:
        /*002c*/ 	.word	0x00000000
        /*0030*/ 	.short	0x0000
        /*0032*/ 	.short	0x0000
        /*0034*/ 	.byte	0x00, 0xf4, 0x21, 0x00


	//----- nvinfo : EIATTR_SPARSE_MMA_MASK
	.align		4
.L_15:
        /*0038*/ 	.byte	0x03, 0x50
        /*003a*/ 	.short	0x0000


	//----- nvinfo : EIATTR_MAXREG_COUNT
	.align		4
        /*003c*/ 	.byte	0x03, 0x1b
        /*003e*/ 	.short	0x00ff


	//----- nvinfo : EIATTR_EXIT_INSTR_OFFSETS
	.align		4
        /*0040*/ 	.byte	0x04, 0x1c
        /*0042*/ 	.short	(.L_17 - .L_16)


	//   ....[0]....
.L_16:
        /*0044*/ 	.word	0x00000170


	//   ....[1]....
        /*0048*/ 	.word	0x00000190


	//----- nvinfo : EIATTR_REQNTID
	.align		4
.L_17:
        /*004c*/ 	.byte	0x04, 0x10
        /*004e*/ 	.short	(.L_19 - .L_18)
.L_18:
        /*0050*/ 	.word	0x00000080
        /*0054*/ 	.word	0x00000001
        /*0058*/ 	.word	0x00000001


	//----- nvinfo : EIATTR_CBANK_PARAM_SIZE
	.align		4
.L_19:
        /*005c*/ 	.byte	0x03, 0x19
        /*005e*/ 	.short	0x0014


	//----- nvinfo : EIATTR_PARAM_CBANK
	.align		4
        /*0060*/ 	.byte	0x04, 0x0a
        /*0062*/ 	.short	(.L_21 - .L_20)
	.align		4
.L_20:
        /*0064*/ 	.word	index@(.nv.constant0.triton_poi_fused_convolution_44)
        /*0068*/ 	.short	0x0210
        /*006a*/ 	.short	0x0014


	//----- nvinfo : EIATTR_SW_WAR
	.align		4
.L_21:
        /*006c*/ 	.byte	0x04, 0x36
        /*006e*/ 	.short	(.L_23 - .L_22)
.L_22:
        /*0070*/ 	.word	0x00000008
.L_23:


//--------------------- .nv.callgraph             --------------------------
	.section	.nv.callgraph,"",@"SHT_CUDA_CALLGRAPH"
	.align	4
	.sectionentsize	8
	.align		4
        /*0000*/ 	.word	0x00000000
	.align		4
        /*0004*/ 	.word	0xffffffff
	.align		4
        /*0008*/ 	.word	0x00000000
	.align		4
        /*000c*/ 	.word	0xfffffffe
	.align		4
        /*0010*/ 	.word	0x00000000
	.align		4
        /*0014*/ 	.word	0xfffffffd
	.align		4
        /*0018*/ 	.word	0x00000000
	.align		4
        /*001c*/ 	.word	0xfffffffc


//--------------------- .text.triton_poi_fused_convolution_44 --------------------------
	.section	.text.triton_poi_fused_convolution_44,"ax",@progbits
	.align	128
        .global         triton_poi_fused_convolution_44
        .type           triton_poi_fused_convolution_44,@function
        .size           triton_poi_fused_convolution_44,(.L_x_1 - triton_poi_fused_convolution_44)
        .other          triton_poi_fused_convolution_44,@"STO_CUDA_ENTRY STV_DEFAULT"
triton_poi_fused_convolution_44:
.text.triton_poi_fused_convolution_44:
[----:B------:R-:W0:Y:S02]  /*0000*/  LDC R1, c[0x0][0x28] ;  /* 0x00000a00ff017b82 */ /* 0x000e240000000800 */
[----:B------:R-:W1:Y:S01]  /*0010*/  S2R R0, SR_TID.X ;  /* 0x0000000000007919 */ /* 0x000e620000002100 */
[----:B------:R-:W2:Y:S01]  /*0020*/  LDC.64 R2, c[0x0][0x210] ;  /* 0x00008400ff027b82 */ /* 0x000ea20000000a00 */
[----:B------:R-:W-:Y:S01]  /*0030*/  ULDC.64 UR4, c[0x0][0x208] ;  /* 0x0000820000047ab9 */ /* 0x000fe20000000a00 */
[----:B------:R-:W3:Y:S06]  /*0040*/  S2R R7, SR_CTAID.X ;  /* 0x0000000000077919 */ /* 0x000eec0000002500 */
[----:B------:R-:W4:Y:S01]  /*0050*/  LDC.64 R4, c[0x0][0x218] ;  /* 0x00008600ff047b82 */ /* 0x000f220000000a00 */
[----:B-1----:R-:W-:Y:S01]  /*0060*/  IMAD.SHL.U32 R0, R0, 0x2, RZ ;  /* 0x0000000200007824 */ /* 0x002fe200078e00ff */
[----:B---3--:R-:W-:-:S04]  /*0070*/  SHF.R.S32.HI R6, RZ, 0x17, R7 ;  /* 0x00000017ff067819 */ /* 0x008fc80000011407 */
[----:B------:R-:W-:-:S05]  /*0080*/  LOP3.LUT R0, R0, 0xfe, RZ, 0xc0, !PT ;  /* 0x000000fe00007812 */ /* 0x000fca00078ec0ff */
[----:B------:R-:W-:Y:S01]  /*0090*/  IMAD R7, R7, 0x100, R0 ;  /* 0x0000010007077824 */ /* 0x000fe200078e0200 */
[----:B------:R-:W-:-:S03]  /*00a0*/  SGXT R0, R6, 0x1 ;  /* 0x000000010600781a */ /* 0x000fc60000000200 */
[C---:B--2---:R-:W-:Y:S01]  /*00b0*/  IMAD.WIDE R2, R7.reuse, 0x4, R2 ;  /* 0x0000000407027825 */ /* 0x044fe200078e0202 */
[----:B------:R-:W-:Y:S02]  /*00c0*/  LEA.HI R0, R0, R7, RZ, 0x5 ;  /* 0x0000000700007211 */ /* 0x000fe400078f28ff */
[----:B------:R-:W-:Y:S02]  /*00d0*/  ISETP.GE.AND P0, PT, R7, 0xc80, PT ;  /* 0x00000c800700780c */ /* 0x000fe40003f06270 */
[----:B------:R-:W-:-:S05]  /*00e0*/  LOP3.LUT R0, R0, 0xffffffe0, RZ, 0xc0, !PT ;  /* 0xffffffe000007812 */ /* 0x000fca00078ec0ff */
[----:B------:R-:W-:Y:S01]  /*00f0*/  IMAD.IADD R9, R7, 0x1, -R0 ;  /* 0x0000000107097824 */ /* 0x000fe200078e0a00 */
[----:B------:R-:W-:-:S03]  /*0100*/  CS2R R6, SRZ ;  /* 0x0000000000067805 */ /* 0x000fc6000001ff00 */
[----:B----4-:R-:W-:Y:S01]  /*0110*/  IMAD.WIDE R4, R9, 0x4, R4 ;  /* 0x0000000409047825 */ /* 0x010fe200078e0204 */
[----:B------:R-:W-:Y:S02]  /*0120*/  CS2R R8, SRZ ;  /* 0x0000000000087805 */ /* 0x000fe4000001ff00 */
[----:B------:R-:W2:Y:S04]  /*0130*/  @!P0 LDG.E.64 R6, desc[UR4][R2.64] ;  /* 0x0000000402068981 */ /* 0x000ea8000c1e1b00 */
[----:B------:R-:W2:Y:S02]  /*0140*/  @!P0 LDG.E.EL.64 R8, desc[UR4][R4.64] ;  /* 0x0000000404088981 */ /* 0x000ea4000c2e1b00 */
[----:B--2---:R-:W-:Y:S01]  /*0150*/  FADD R6, R8, R6 ;  /* 0x0000000608067221 */ /* 0x004fe20000000000 */
[----:B------:R-:W-:Y:S01]  /*0160*/  FADD R7, R9, R7 ;  /* 0x0000000709077221 */ /* 0x000fe20000000000 */
[----:B------:R-:W-:Y:S06]  /*0170*/  @P0 EXIT ;  /* 0x000000000000094d */ /* 0x000fec0003800000 */
[----:B------:R-:W-:Y:S01]  /*0180*/  STG.E.64 desc[UR4][R2.64], R6 ;  /* 0x0000000602007986 */ /* 0x000fe2000c101b04 */
[----:B------:R-:W-:Y:S05]  /*0190*/  EXIT ;  /* 0x000000000000794d */ /* 0x000fea0003800000 */
.L_x_0:
[----:B------:R-:W-:-:S00]  /*01a0*/  BRA `(.L_x_0) ;  /* 0xfffffffc00fc7947 */ /* 0x000fc0000383ffff */
[----:B------:R-:W-:-:S00]  /*01b0*/  NOP ;  /* 0x0000000000007918 */ /* 0x000fc00000000000 */
        /* <DEDUP_REMOVED lines=12> */
.L_x_1:


//--------------------- .nv.constant0.triton_poi_fused_convolution_44 --------------------------
	.section	.nv.constant0.triton_poi_fused_convolution_44,"a",@progbits
	.sectionflags	@""
	.align	4
.nv.constant0.triton_poi_fused_convolution_44:
	.zero		548
